//
// Generated by NVIDIA NVVM Compiler
//
// Compiler Build ID: CL-36424714
// Cuda compilation tools, release 13.0, V13.0.88
// Based on NVVM 20.0.0
//

.version 9.0
.target sm_100
.address_size 64

	// .globl	_Z2k1P9payload_t

.visible .entry _Z2k1P9payload_t(
	.param .u64 .ptr .align 1 _Z2k1P9payload_t_param_0
)
{
	.reg .b32 	%r<2>;
	.reg .b64 	%rd<3>;

	ld.param.u64 	%rd1, [_Z2k1P9payload_t_param_0];
	cvta.to.global.u64 	%rd2, %rd1;
	mov.b32 	%r1, 1077936128;
	st.global.u32 	[%rd2], %r1;
	ret;

}


// ===== COMPILED SASS (sm_100) =====

	.target	sm_100

	.elftype	@"ET_EXEC"


//--------------------- .note.nv.tkinfo           --------------------------
	.section	.note.nv.tkinfo,"",@"SHT_NOTE"
	.sectionflags	@"SHF_NOTE_NV_TKINFO"
	.tkinfo
        /*0018*/ 	.word	0x00000002
        /*0030*/ 	.string	""
        /*0030*/ 	.string	"ptxas"
        /*0030*/ 	.string	"Cuda compilation tools, release 13.0, V13.0.88"
        /*0030*/ 	.string	"Build cuda_13.0.r13.0/compiler.36424714_0"
        /*0030*/ 	.string	"-arch sm_100 -m 64 "



//--------------------- .note.nv.cuinfo           --------------------------
	.section	.note.nv.cuinfo,"",@"SHT_NOTE"
	.sectionflags	@"SHF_NOTE_NV_CUINFO"
        /*0018*/ 	.short	0x0002
        /*001a*/ 	.short	0x0064
        /*001c*/ 	.short	0x0082
	.zero		2


//--------------------- .nv.info                  --------------------------
	.section	.nv.info,"",@"SHT_CUDA_INFO"
	.align	4


	//----- nvinfo : EIATTR_REGCOUNT
	.align		4
        /*0000*/ 	.byte	0x04, 0x2f
        /*0002*/ 	.short	(.L_1 - .L_0)
	.align		4
.L_0:
        /*0004*/ 	.word	index@(_Z2k1P9payload_t)
        /*0008*/ 	.word	0x00000008


	//----- nvinfo : EIATTR_FRAME_SIZE
	.align		4
.L_1:
        /*000c*/ 	.byte	0x04, 0x11
        /*000e*/ 	.short	(.L_3 - .L_2)
	.align		4
.L_2:
        /*0010*/ 	.word	index@(_Z2k1P9payload_t)
        /*0014*/ 	.word	0x00000000


	//----- nvinfo : EIATTR_MIN_STACK_SIZE
	.align		4
.L_3:
        /*0018*/ 	.byte	0x04, 0x12
        /*001a*/ 	.short	(.L_5 - .L_4)
	.align		4
.L_4:
        /*001c*/ 	.word	index@(_Z2k1P9payload_t)
        /*0020*/ 	.word	0x00000000
.L_5:


//--------------------- .nv.compat                --------------------------
	.section	.nv.compat,"",@"SHT_CUDA_COMPAT_INFO"
	.align	4
        /*0000*/ 	.byte	0x02, 0x09, 0x00, 0x00, 0x02, 0x02, 0x01, 0x00, 0x02, 0x05, 0x05, 0x00, 0x03, 0x07, 0x01, 0x01
        /*0010*/ 	.byte	0x02, 0x03, 0x00, 0x00, 0x02, 0x06, 0x01, 0x00, 0x04, 0x0b, 0x08, 0x00, 0x09, 0x00, 0x00, 0x00
        /*0020*/ 	.byte	0x00, 0x00, 0x00, 0x00


//--------------------- .nv.info._Z2k1P9payload_t --------------------------
	.section	.nv.info._Z2k1P9payload_t,"",@"SHT_CUDA_INFO"
	.sectionflags	@""
	.align	4


	//----- nvinfo : EIATTR_CUDA_API_VERSION
	.align		4
        /*0000*/ 	.byte	0x04, 0x37
        /*0002*/ 	.short	(.L_7 - .L_6)
.L_6:
        /*0004*/ 	.word	0x00000082


	//----- nvinfo : EIATTR_KPARAM_INFO
	.align		4
.L_7:
        /*0008*/ 	.byte	0x04, 0x17
        /*000a*/ 	.short	(.L_9 - .L_8)
.L_8:
        /*000c*/ 	.word	0x00000000
        /*0010*/ 	.short	0x0000
        /*0012*/ 	.short	0x0000
        /*0014*/ 	.byte	0x00, 0xf5, 0x21, 0x00


	//----- nvinfo : EIATTR_SPARSE_MMA_MASK
	.align		4
.L_9:
        /*0018*/ 	.byte	0x03, 0x50
        /*001a*/ 	.short	0x0000


	//----- nvinfo : EIATTR_MAXREG_COUNT
	.align		4
        /*001c*/ 	.byte	0x03, 0x1b
        /*001e*/ 	.short	0x00ff


	//----- nvinfo : EIATTR_MERCURY_ISA_VERSION
	.align		4
        /*0020*/ 	.byte	0x03, 0x5f
        /*0022*/ 	.short	0x0101


	//----- nvinfo : EIATTR_VRC_CTA_INIT_COUNT
	.align		4
        /*0024*/ 	.byte	0x02, 0x4a
	.zero		1
	.zero		1


	//----- nvinfo : EIATTR_EXIT_INSTR_OFFSETS
	.align		4
        /*0028*/ 	.byte	0x04, 0x1c
        /*002a*/ 	.short	(.L_11 - .L_10)


	//   ....[0]....
.L_10:
        /*002c*/ 	.word	0x00000050


	//----- nvinfo : EIATTR_CBANK_PARAM_SIZE
	.align		4
.L_11:
        /*0030*/ 	.byte	0x03, 0x19
        /*0032*/ 	.short	0x0008


	//----- nvinfo : EIATTR_PARAM_CBANK
	.align		4
        /*0034*/ 	.byte	0x04, 0x0a
        /*0036*/ 	.short	(.L_13 - .L_12)
	.align		4
.L_12:
        /*0038*/ 	.word	index@(.nv.constant0._Z2k1P9payload_t)
        /*003c*/ 	.short	0x0380
        /*003e*/ 	.short	0x0008


	//----- nvinfo : EIATTR_SW_WAR
	.align		4
.L_13:
        /*0040*/ 	.byte	0x04, 0x36
        /*0042*/ 	.short	(.L_15 - .L_14)
.L_14:
        /*0044*/ 	.word	0x00000008
.L_15:


//--------------------- .nv.callgraph             --------------------------
	.section	.nv.callgraph,"",@"SHT_CUDA_CALLGRAPH"
	.align	4
	.sectionentsize	8
	.align		4
        /*0000*/ 	.word	0x00000000
	.align		4
        /*0004*/ 	.word	0xffffffff
	.align		4
        /*0008*/ 	.word	0x00000000
	.align		4
        /*000c*/ 	.word	0xfffffffe
	.align		4
        /*0010*/ 	.word	0x00000000
	.align		4
        /*0014*/ 	.word	0xfffffffd
	.align		4
        /*0018*/ 	.word	0x00000000
	.align		4
        /*001c*/ 	.word	0xfffffffc


//--------------------- .text._Z2k1P9payload_t    --------------------------
	.section	.text._Z2k1P9payload_t,"ax",@progbits
	.align	128
        .global         _Z2k1P9payload_t
        .type           _Z2k1P9payload_t,@function
        .size           _Z2k1P9payload_t,(.L_x_1 - _Z2k1P9payload_t)
        .other          _Z2k1P9payload_t,@"STO_CUDA_ENTRY STV_DEFAULT"
_Z2k1P9payload_t:
.text._Z2k1P9payload_t:
[----:B------:R-:W-:Y:S08]  /*0000*/  LDC R1, c[0x0][0x37c] ;  /* 0x0000df00ff017b82 */ /* 0x000ff00000000800 */
[----:B------:R-:W0:Y:S01]  /*0010*/  LDC.64 R2, c[0x0][0x380] ;  /* 0x0000e000ff027b82 */ /* 0x000e220000000a00 */
[----:B------:R-:W0:Y:S01]  /*0020*/  LDCU.64 UR4, c[0x0][0x358] ;  /* 0x00006b00ff0477ac */ /* 0x000e220008000a00 */
[----:B------:R-:W-:-:S05]  /*0030*/  HFMA2 R5, -RZ, RZ, 2.125, 0 ;  /* 0x40400000ff057431 */ /* 0x000fca00000001ff */
[----:B0-----:R-:W-:Y:S01]  /*0040*/  STG.E desc[UR4][R2.64], R5 ;  /* 0x0000000502007986 */ /* 0x001fe2000c101904 */
[----:B------:R-:W-:Y:S05]  /*0050*/  EXIT ;  /* 0x000000000000794d */ /* 0x000fea0003800000 */
.L_x_0:
[----:B------:R-:W-:-:S00]  /*0060*/  BRA `(.L_x_0) ;  /* 0xfffffffc00fc7947 */ /* 0x000fc0000383ffff */
[----:B------:R-:W-:-:S00]  /*0070*/  NOP ;  /* 0x0000000000007918 */ /* 0x000fc00000000000 */
        /* <DEDUP_REMOVED lines=8> */
.L_x_1:


//--------------------- .nv.shared.reserved.0     --------------------------
	.section	.nv.shared.reserved.0,"aw",@nobits
	.weak		__nv_reservedSMEM_offset_0_alias
	.size		__nv_reservedSMEM_offset_0_alias, 0, 64
	.other		__nv_reservedSMEM_offset_0_alias,@"STO_CUDA_RESERVED_SHARED STV_DEFAULT"
__nv_reservedSMEM_offset_0_alias:
	.zero		0
	.zero		64


//--------------------- .nv.constant0._Z2k1P9payload_t --------------------------
	.section	.nv.constant0._Z2k1P9payload_t,"a",@progbits
	.sectionflags	@""
	.align	4
.nv.constant0._Z2k1P9payload_t:
	.zero		904


//--------------------- SYMBOLS --------------------------

	.type		.nv.reservedSmem.offset0,@object
	.size		.nv.reservedSmem.offset0,0x4
